//
// Generated by NVIDIA NVVM Compiler
//
// Compiler Build ID: CL-36424714
// Cuda compilation tools, release 13.0, V13.0.88
// Based on NVVM 20.0.0
//

.version 9.0
.target sm_100
.address_size 64

	// .globl	_Z17recurrence_kernelPKiS0_Piii

.visible .entry _Z17recurrence_kernelPKiS0_Piii(
	.param .u64 .ptr .align 1 _Z17recurrence_kernelPKiS0_Piii_param_0,
	.param .u64 .ptr .align 1 _Z17recurrence_kernelPKiS0_Piii_param_1,
	.param .u64 .ptr .align 1 _Z17recurrence_kernelPKiS0_Piii_param_2,
	.param .u32 _Z17recurrence_kernelPKiS0_Piii_param_3,
	.param .u32 _Z17recurrence_kernelPKiS0_Piii_param_4
)
{
	.reg .pred 	%p<2>;
	.reg .b32 	%r<10>;
	.reg .b64 	%rd<11>;

	ld.param.u64 	%rd1, [_Z17recurrence_kernelPKiS0_Piii_param_0];
	ld.param.u64 	%rd2, [_Z17recurrence_kernelPKiS0_Piii_param_1];
	ld.param.u64 	%rd3, [_Z17recurrence_kernelPKiS0_Piii_param_2];
	ld.param.u32 	%r3, [_Z17recurrence_kernelPKiS0_Piii_param_3];
	ld.param.u32 	%r2, [_Z17recurrence_kernelPKiS0_Piii_param_4];
	mov.u32 	%r4, %ctaid.x;
	mov.u32 	%r5, %ntid.x;
	mov.u32 	%r6, %tid.x;
	mad.lo.s32 	%r1, %r4, %r5, %r6;
	setp.ge.s32 	%p1, %r1, %r3;
	@%p1 bra 	$L__BB0_2;
	cvta.to.global.u64 	%rd4, %rd1;
	cvta.to.global.u64 	%rd5, %rd2;
	cvta.to.global.u64 	%rd6, %rd3;
	mul.wide.s32 	%rd7, %r1, 4;
	add.s64 	%rd8, %rd4, %rd7;
	ld.global.u32 	%r7, [%rd8];
	add.s64 	%rd9, %rd5, %rd7;
	ld.global.u32 	%r8, [%rd9];
	mad.lo.s32 	%r9, %r8, %r2, %r7;
	add.s64 	%rd10, %rd6, %rd7;
	st.global.u32 	[%rd10], %r9;
$L__BB0_2:
	ret;

}


// ===== COMPILED SASS (sm_100) =====

	.target	sm_100

	.elftype	@"ET_EXEC"


//--------------------- .note.nv.tkinfo           --------------------------
	.section	.note.nv.tkinfo,"",@"SHT_NOTE"
	.sectionflags	@"SHF_NOTE_NV_TKINFO"
	.tkinfo
        /*0018*/ 	.word	0x00000002
        /*0030*/ 	.string	""
        /*0030*/ 	.string	"ptxas"
        /*0030*/ 	.string	"Cuda compilation tools, release 13.0, V13.0.88"
        /*0030*/ 	.string	"Build cuda_13.0.r13.0/compiler.36424714_0"
        /*0030*/ 	.string	"-arch sm_100 -m 64 "



//--------------------- .note.nv.cuinfo           --------------------------
	.section	.note.nv.cuinfo,"",@"SHT_NOTE"
	.sectionflags	@"SHF_NOTE_NV_CUINFO"
        /*0018*/ 	.short	0x0002
        /*001a*/ 	.short	0x0064
        /*001c*/ 	.short	0x0082
	.zero		2


//--------------------- .nv.info                  --------------------------
	.section	.nv.info,"",@"SHT_CUDA_INFO"
	.align	4


	//----- nvinfo : EIATTR_REGCOUNT
	.align		4
        /*0000*/ 	.byte	0x04, 0x2f
        /*0002*/ 	.short	(.L_1 - .L_0)
	.align		4
.L_0:
        /*0004*/ 	.word	index@(_Z17recurrence_kernelPKiS0_Piii)
        /*0008*/ 	.word	0x0000000c


	//----- nvinfo : EIATTR_FRAME_SIZE
	.align		4
.L_1:
        /*000c*/ 	.byte	0x04, 0x11
        /*000e*/ 	.short	(.L_3 - .L_2)
	.align		4
.L_2:
        /*0010*/ 	.word	index@(_Z17recurrence_kernelPKiS0_Piii)
        /*0014*/ 	.word	0x00000000


	//----- nvinfo : EIATTR_MIN_STACK_SIZE
	.align		4
.L_3:
        /*0018*/ 	.byte	0x04, 0x12
        /*001a*/ 	.short	(.L_5 - .L_4)
	.align		4
.L_4:
        /*001c*/ 	.word	index@(_Z17recurrence_kernelPKiS0_Piii)
        /*0020*/ 	.word	0x00000000
.L_5:


//--------------------- .nv.compat                --------------------------
	.section	.nv.compat,"",@"SHT_CUDA_COMPAT_INFO"
	.align	4
        /*0000*/ 	.byte	0x02, 0x09, 0x00, 0x00, 0x02, 0x02, 0x01, 0x00, 0x02, 0x05, 0x05, 0x00, 0x03, 0x07, 0x01, 0x01
        /*0010*/ 	.byte	0x02, 0x03, 0x00, 0x00, 0x02, 0x06, 0x01, 0x00, 0x04, 0x0b, 0x08, 0x00, 0x09, 0x00, 0x00, 0x00
        /*0020*/ 	.byte	0x00, 0x00, 0x00, 0x00


//--------------------- .nv.info._Z17recurrence_kernelPKiS0_Piii --------------------------
	.section	.nv.info._Z17recurrence_kernelPKiS0_Piii,"",@"SHT_CUDA_INFO"
	.sectionflags	@""
	.align	4


	//----- nvinfo : EIATTR_CUDA_API_VERSION
	.align		4
        /*0000*/ 	.byte	0x04, 0x37
        /*0002*/ 	.short	(.L_7 - .L_6)
.L_6:
        /*0004*/ 	.word	0x00000082


	//----- nvinfo : EIATTR_KPARAM_INFO
	.align		4
.L_7:
        /*0008*/ 	.byte	0x04, 0x17
        /*000a*/ 	.short	(.L_9 - .L_8)
.L_8:
        /*000c*/ 	.word	0x00000000
        /*0010*/ 	.short	0x0004
        /*0012*/ 	.short	0x001c
        /*0014*/ 	.byte	0x00, 0xf0, 0x11, 0x00


	//----- nvinfo : EIATTR_KPARAM_INFO
	.align		4
.L_9:
        /*0018*/ 	.byte	0x04, 0x17
        /*001a*/ 	.short	(.L_11 - .L_10)
.L_10:
        /*001c*/ 	.word	0x00000000
        /*0020*/ 	.short	0x0003
        /*0022*/ 	.short	0x0018
        /*0024*/ 	.byte	0x00, 0xf0, 0x11, 0x00


	//----- nvinfo : EIATTR_KPARAM_INFO
	.align		4
.L_11:
        /*0028*/ 	.byte	0x04, 0x17
        /*002a*/ 	.short	(.L_13 - .L_12)
.L_12:
        /*002c*/ 	.word	0x00000000
        /*0030*/ 	.short	0x0002
        /*0032*/ 	.short	0x0010
        /*0034*/ 	.byte	0x00, 0xf5, 0x21, 0x00


	//----- nvinfo : EIATTR_KPARAM_INFO
	.align		4
.L_13:
        /*0038*/ 	.byte	0x04, 0x17
        /*003a*/ 	.short	(.L_15 - .L_14)
.L_14:
        /*003c*/ 	.word	0x00000000
        /*0040*/ 	.short	0x0001
        /*0042*/ 	.short	0x0008
        /*0044*/ 	.byte	0x00, 0xf5, 0x21, 0x00


	//----- nvinfo : EIATTR_KPARAM_INFO
	.align		4
.L_15:
        /*0048*/ 	.byte	0x04, 0x17
        /*004a*/ 	.short	(.L_17 - .L_16)
.L_16:
        /*004c*/ 	.word	0x00000000
        /*0050*/ 	.short	0x0000
        /*0052*/ 	.short	0x0000
        /*0054*/ 	.byte	0x00, 0xf5, 0x21, 0x00


	//----- nvinfo : EIATTR_SPARSE_MMA_MASK
	.align		4
.L_17:
        /*0058*/ 	.byte	0x03, 0x50
        /*005a*/ 	.short	0x0000


	//----- nvinfo : EIATTR_MAXREG_COUNT
	.align		4
        /*005c*/ 	.byte	0x03, 0x1b
        /*005e*/ 	.short	0x00ff


	//----- nvinfo : EIATTR_MERCURY_ISA_VERSION
	.align		4
        /*0060*/ 	.byte	0x03, 0x5f
        /*0062*/ 	.short	0x0101


	//----- nvinfo : EIATTR_VRC_CTA_INIT_COUNT
	.align		4
        /*0064*/ 	.byte	0x02, 0x4a
	.zero		1
	.zero		1


	//----- nvinfo : EIATTR_EXIT_INSTR_OFFSETS
	.align		4
        /*0068*/ 	.byte	0x04, 0x1c
        /*006a*/ 	.short	(.L_19 - .L_18)


	//   ....[0]....
.L_18:
        /*006c*/ 	.word	0x00000070


	//   ....[1]....
        /*0070*/ 	.word	0x00000140


	//----- nvinfo : EIATTR_CBANK_PARAM_SIZE
	.align		4
.L_19:
        /*0074*/ 	.byte	0x03, 0x19
        /*0076*/ 	.short	0x0020


	//----- nvinfo : EIATTR_PARAM_CBANK
	.align		4
        /*0078*/ 	.byte	0x04, 0x0a
        /*007a*/ 	.short	(.L_21 - .L_20)
	.align		4
.L_20:
        /*007c*/ 	.word	index@(.nv.constant0._Z17recurrence_kernelPKiS0_Piii)
        /*0080*/ 	.short	0x0380
        /*0082*/ 	.short	0x0020


	//----- nvinfo : EIATTR_SW_WAR
	.align		4
.L_21:
        /*0084*/ 	.byte	0x04, 0x36
        /*0086*/ 	.short	(.L_23 - .L_22)
.L_22:
        /*0088*/ 	.word	0x00000008
.L_23:


//--------------------- .nv.callgraph             --------------------------
	.section	.nv.callgraph,"",@"SHT_CUDA_CALLGRAPH"
	.align	4
	.sectionentsize	8
	.align		4
        /*0000*/ 	.word	0x00000000
	.align		4
        /*0004*/ 	.word	0xffffffff
	.align		4
        /*0008*/ 	.word	0x00000000
	.align		4
        /*000c*/ 	.word	0xfffffffe
	.align		4
        /*0010*/ 	.word	0x00000000
	.align		4
        /*0014*/ 	.word	0xfffffffd
	.align		4
        /*0018*/ 	.word	0x00000000
	.align		4
        /*001c*/ 	.word	0xfffffffc


//--------------------- .text._Z17recurrence_kernelPKiS0_Piii --------------------------
	.section	.text._Z17recurrence_kernelPKiS0_Piii,"ax",@progbits
	.align	128
        .global         _Z17recurrence_kernelPKiS0_Piii
        .type           _Z17recurrence_kernelPKiS0_Piii,@function
        .size           _Z17recurrence_kernelPKiS0_Piii,(.L_x_1 - _Z17recurrence_kernelPKiS0_Piii)
        .other          _Z17recurrence_kernelPKiS0_Piii,@"STO_CUDA_ENTRY STV_DEFAULT"
_Z17recurrence_kernelPKiS0_Piii:
.text._Z17recurrence_kernelPKiS0_Piii:
[----:B------:R-:W-:Y:S01]  /*0000*/  LDC R1, c[0x0][0x37c] ;  /* 0x0000df00ff017b82 */ /* 0x000fe20000000800 */
[----:B------:R-:W0:Y:S07]  /*0010*/  S2R R0, SR_TID.X ;  /* 0x0000000000007919 */ /* 0x000e2e0000002100 */
[----:B------:R-:W0:Y:S01]  /*0020*/  S2UR UR4, SR_CTAID.X ;  /* 0x00000000000479c3 */ /* 0x000e220000002500 */
[----:B------:R-:W1:Y:S07]  /*0030*/  LDCU UR5, c[0x0][0x398] ;  /* 0x00007300ff0577ac */ /* 0x000e6e0008000800 */
[----:B------:R-:W0:Y:S02]  /*0040*/  LDC R9, c[0x0][0x360] ;  /* 0x0000d800ff097b82 */ /* 0x000e240000000800 */
[----:B0-----:R-:W-:-:S05]  /*0050*/  IMAD R9, R9, UR4, R0 ;  /* 0x0000000409097c24 */ /* 0x001fca000f8e0200 */
[----:B-1----:R-:W-:-:S13]  /*0060*/  ISETP.GE.AND P0, PT, R9, UR5, PT ;  /* 0x0000000509007c0c */ /* 0x002fda000bf06270 */
[----:B------:R-:W-:Y:S05]  /*0070*/  @P0 EXIT ;  /* 0x000000000000094d */ /* 0x000fea0003800000 */
[----:B------:R-:W0:Y:S01]  /*0080*/  LDC.64 R2, c[0x0][0x380] ;  /* 0x0000e000ff027b82 */ /* 0x000e220000000a00 */
[----:B------:R-:W1:Y:S01]  /*0090*/  LDCU.64 UR4, c[0x0][0x358] ;  /* 0x00006b00ff0477ac */ /* 0x000e620008000a00 */
[----:B------:R-:W2:Y:S06]  /*00a0*/  LDCU UR6, c[0x0][0x39c] ;  /* 0x00007380ff0677ac */ /* 0x000eac0008000800 */
[----:B------:R-:W3:Y:S08]  /*00b0*/  LDC.64 R4, c[0x0][0x388] ;  /* 0x0000e200ff047b82 */ /* 0x000ef00000000a00 */
[----:B------:R-:W4:Y:S01]  /*00c0*/  LDC.64 R6, c[0x0][0x390] ;  /* 0x0000e400ff067b82 */ /* 0x000f220000000a00 */
[----:B0-----:R-:W-:-:S06]  /*00d0*/  IMAD.WIDE R2, R9, 0x4, R2 ;  /* 0x0000000409027825 */ /* 0x001fcc00078e0202 */
[----:B-1----:R-:W2:Y:S01]  /*00e0*/  LDG.E R2, desc[UR4][R2.64] ;  /* 0x0000000402027981 */ /* 0x002ea2000c1e1900 */
[----:B---3--:R-:W-:-:S06]  /*00f0*/  IMAD.WIDE R4, R9, 0x4, R4 ;  /* 0x0000000409047825 */ /* 0x008fcc00078e0204 */
[----:B------:R-:W2:Y:S01]  /*0100*/  LDG.E R5, desc[UR4][R4.64] ;  /* 0x0000000404057981 */ /* 0x000ea2000c1e1900 */
[----:B----4-:R-:W-:-:S04]  /*0110*/  IMAD.WIDE R6, R9, 0x4, R6 ;  /* 0x0000000409067825 */ /* 0x010fc800078e0206 */
[----:B--2---:R-:W-:-:S05]  /*0120*/  IMAD R9, R5, UR6, R2 ;  /* 0x0000000605097c24 */ /* 0x004fca000f8e0202 */
[----:B------:R-:W-:Y:S01]  /*0130*/  STG.E desc[UR4][R6.64], R9 ;  /* 0x0000000906007986 */ /* 0x000fe2000c101904 */
[----:B------:R-:W-:Y:S05]  /*0140*/  EXIT ;  /* 0x000000000000794d */ /* 0x000fea0003800000 */
.L_x_0:
[----:B------:R-:W-:-:S00]  /*0150*/  BRA `(.L_x_0) ;  /* 0xfffffffc00fc7947 */ /* 0x000fc0000383ffff */
[----:B------:R-:W-:-:S00]  /*0160*/  NOP ;  /* 0x0000000000007918 */ /* 0x000fc00000000000 */
        /* <DEDUP_REMOVED lines=9> */
.L_x_1:


//--------------------- .nv.shared.reserved.0     --------------------------
	.section	.nv.shared.reserved.0,"aw",@nobits
	.weak		__nv_reservedSMEM_offset_0_alias
	.size		__nv_reservedSMEM_offset_0_alias, 0, 64
	.other		__nv_reservedSMEM_offset_0_alias,@"STO_CUDA_RESERVED_SHARED STV_DEFAULT"
__nv_reservedSMEM_offset_0_alias:
	.zero		0
	.zero		64


//--------------------- .nv.constant0._Z17recurrence_kernelPKiS0_Piii --------------------------
	.section	.nv.constant0._Z17recurrence_kernelPKiS0_Piii,"a",@progbits
	.sectionflags	@""
	.align	4
.nv.constant0._Z17recurrence_kernelPKiS0_Piii:
	.zero		928


//--------------------- SYMBOLS --------------------------

	.type		.nv.reservedSmem.offset0,@object
	.size		.nv.reservedSmem.offset0,0x4
